//
// Generated by NVIDIA NVVM Compiler
//
// Compiler Build ID: CL-36424714
// Cuda compilation tools, release 13.0, V13.0.88
// Based on NVVM 20.0.0
//

.version 9.0
.target sm_100
.address_size 64

	// .globl	_Z4reluPKfPfmm

.visible .entry _Z4reluPKfPfmm(
	.param .u64 .ptr .align 1 _Z4reluPKfPfmm_param_0,
	.param .u64 .ptr .align 1 _Z4reluPKfPfmm_param_1,
	.param .u64 _Z4reluPKfPfmm_param_2,
	.param .u64 _Z4reluPKfPfmm_param_3
)
{
	.reg .pred 	%p<2>;
	.reg .b32 	%r<5>;
	.reg .b32 	%f<3>;
	.reg .b64 	%rd<12>;

	ld.param.u64 	%rd2, [_Z4reluPKfPfmm_param_0];
	ld.param.u64 	%rd3, [_Z4reluPKfPfmm_param_1];
	ld.param.u64 	%rd4, [_Z4reluPKfPfmm_param_2];
	ld.param.u64 	%rd5, [_Z4reluPKfPfmm_param_3];
	mov.u32 	%r1, %tid.x;
	mov.u32 	%r2, %ctaid.x;
	mov.u32 	%r3, %ntid.x;
	mad.lo.s32 	%r4, %r2, %r3, %r1;
	cvt.s64.s32 	%rd1, %r4;
	mul.lo.s64 	%rd6, %rd5, %rd4;
	setp.le.u64 	%p1, %rd6, %rd1;
	@%p1 bra 	$L__BB0_2;
	cvta.to.global.u64 	%rd7, %rd2;
	cvta.to.global.u64 	%rd8, %rd3;
	shl.b64 	%rd9, %rd1, 2;
	add.s64 	%rd10, %rd7, %rd9;
	ld.global.f32 	%f1, [%rd10];
	max.f32 	%f2, %f1, 0f00000000;
	add.s64 	%rd11, %rd8, %rd9;
	st.global.f32 	[%rd11], %f2;
$L__BB0_2:
	ret;

}


// ===== COMPILED SASS (sm_100) =====

	.target	sm_100

	.elftype	@"ET_EXEC"


//--------------------- .note.nv.tkinfo           --------------------------
	.section	.note.nv.tkinfo,"",@"SHT_NOTE"
	.sectionflags	@"SHF_NOTE_NV_TKINFO"
	.tkinfo
        /*0018*/ 	.word	0x00000002
        /*0030*/ 	.string	""
        /*0030*/ 	.string	"ptxas"
        /*0030*/ 	.string	"Cuda compilation tools, release 13.0, V13.0.88"
        /*0030*/ 	.string	"Build cuda_13.0.r13.0/compiler.36424714_0"
        /*0030*/ 	.string	"-arch sm_100 -m 64 "



//--------------------- .note.nv.cuinfo           --------------------------
	.section	.note.nv.cuinfo,"",@"SHT_NOTE"
	.sectionflags	@"SHF_NOTE_NV_CUINFO"
        /*0018*/ 	.short	0x0002
        /*001a*/ 	.short	0x0064
        /*001c*/ 	.short	0x0082
	.zero		2


//--------------------- .nv.info                  --------------------------
	.section	.nv.info,"",@"SHT_CUDA_INFO"
	.align	4


	//----- nvinfo : EIATTR_REGCOUNT
	.align		4
        /*0000*/ 	.byte	0x04, 0x2f
        /*0002*/ 	.short	(.L_1 - .L_0)
	.align		4
.L_0:
        /*0004*/ 	.word	index@(_Z4reluPKfPfmm)
        /*0008*/ 	.word	0x0000000a


	//----- nvinfo : EIATTR_FRAME_SIZE
	.align		4
.L_1:
        /*000c*/ 	.byte	0x04, 0x11
        /*000e*/ 	.short	(.L_3 - .L_2)
	.align		4
.L_2:
        /*0010*/ 	.word	index@(_Z4reluPKfPfmm)
        /*0014*/ 	.word	0x00000000


	//----- nvinfo : EIATTR_MIN_STACK_SIZE
	.align		4
.L_3:
        /*0018*/ 	.byte	0x04, 0x12
        /*001a*/ 	.short	(.L_5 - .L_4)
	.align		4
.L_4:
        /*001c*/ 	.word	index@(_Z4reluPKfPfmm)
        /*0020*/ 	.word	0x00000000
.L_5:


//--------------------- .nv.compat                --------------------------
	.section	.nv.compat,"",@"SHT_CUDA_COMPAT_INFO"
	.align	4
        /*0000*/ 	.byte	0x02, 0x09, 0x00, 0x00, 0x02, 0x02, 0x01, 0x00, 0x02, 0x05, 0x05, 0x00, 0x03, 0x07, 0x01, 0x01
        /*0010*/ 	.byte	0x02, 0x03, 0x00, 0x00, 0x02, 0x06, 0x01, 0x00, 0x04, 0x0b, 0x08, 0x00, 0x09, 0x00, 0x00, 0x00
        /*0020*/ 	.byte	0x00, 0x00, 0x00, 0x00


//--------------------- .nv.info._Z4reluPKfPfmm   --------------------------
	.section	.nv.info._Z4reluPKfPfmm,"",@"SHT_CUDA_INFO"
	.sectionflags	@""
	.align	4


	//----- nvinfo : EIATTR_CUDA_API_VERSION
	.align		4
        /*0000*/ 	.byte	0x04, 0x37
        /*0002*/ 	.short	(.L_7 - .L_6)
.L_6:
        /*0004*/ 	.word	0x00000082


	//----- nvinfo : EIATTR_KPARAM_INFO
	.align		4
.L_7:
        /*0008*/ 	.byte	0x04, 0x17
        /*000a*/ 	.short	(.L_9 - .L_8)
.L_8:
        /*000c*/ 	.word	0x00000000
        /*0010*/ 	.short	0x0003
        /*0012*/ 	.short	0x0018
        /*0014*/ 	.byte	0x00, 0xf0, 0x21, 0x00


	//----- nvinfo : EIATTR_KPARAM_INFO
	.align		4
.L_9:
        /*0018*/ 	.byte	0x04, 0x17
        /*001a*/ 	.short	(.L_11 - .L_10)
.L_10:
        /*001c*/ 	.word	0x00000000
        /*0020*/ 	.short	0x0002
        /*0022*/ 	.short	0x0010
        /*0024*/ 	.byte	0x00, 0xf0, 0x21, 0x00


	//----- nvinfo : EIATTR_KPARAM_INFO
	.align		4
.L_11:
        /*0028*/ 	.byte	0x04, 0x17
        /*002a*/ 	.short	(.L_13 - .L_12)
.L_12:
        /*002c*/ 	.word	0x00000000
        /*0030*/ 	.short	0x0001
        /*0032*/ 	.short	0x0008
        /*0034*/ 	.byte	0x00, 0xf5, 0x21, 0x00


	//----- nvinfo : EIATTR_KPARAM_INFO
	.align		4
.L_13:
        /*0038*/ 	.byte	0x04, 0x17
        /*003a*/ 	.short	(.L_15 - .L_14)
.L_14:
        /*003c*/ 	.word	0x00000000
        /*0040*/ 	.short	0x0000
        /*0042*/ 	.short	0x0000
        /*0044*/ 	.byte	0x00, 0xf5, 0x21, 0x00


	//----- nvinfo : EIATTR_SPARSE_MMA_MASK
	.align		4
.L_15:
        /*0048*/ 	.byte	0x03, 0x50
        /*004a*/ 	.short	0x0000


	//----- nvinfo : EIATTR_MAXREG_COUNT
	.align		4
        /*004c*/ 	.byte	0x03, 0x1b
        /*004e*/ 	.short	0x00ff


	//----- nvinfo : EIATTR_MERCURY_ISA_VERSION
	.align		4
        /*0050*/ 	.byte	0x03, 0x5f
        /*0052*/ 	.short	0x0101


	//----- nvinfo : EIATTR_VRC_CTA_INIT_COUNT
	.align		4
        /*0054*/ 	.byte	0x02, 0x4a
	.zero		1
	.zero		1


	//----- nvinfo : EIATTR_EXIT_INSTR_OFFSETS
	.align		4
        /*0058*/ 	.byte	0x04, 0x1c
        /*005a*/ 	.short	(.L_17 - .L_16)


	//   ....[0]....
.L_16:
        /*005c*/ 	.word	0x000000e0


	//   ....[1]....
        /*0060*/ 	.word	0x000001a0


	//----- nvinfo : EIATTR_CBANK_PARAM_SIZE
	.align		4
.L_17:
        /*0064*/ 	.byte	0x03, 0x19
        /*0066*/ 	.short	0x0020


	//----- nvinfo : EIATTR_PARAM_CBANK
	.align		4
        /*0068*/ 	.byte	0x04, 0x0a
        /*006a*/ 	.short	(.L_19 - .L_18)
	.align		4
.L_18:
        /*006c*/ 	.word	index@(.nv.constant0._Z4reluPKfPfmm)
        /*0070*/ 	.short	0x0380
        /*0072*/ 	.short	0x0020


	//----- nvinfo : EIATTR_SW_WAR
	.align		4
.L_19:
        /*0074*/ 	.byte	0x04, 0x36
        /*0076*/ 	.short	(.L_21 - .L_20)
.L_20:
        /*0078*/ 	.word	0x00000008
.L_21:


//--------------------- .nv.callgraph             --------------------------
	.section	.nv.callgraph,"",@"SHT_CUDA_CALLGRAPH"
	.align	4
	.sectionentsize	8
	.align		4
        /*0000*/ 	.word	0x00000000
	.align		4
        /*0004*/ 	.word	0xffffffff
	.align		4
        /*0008*/ 	.word	0x00000000
	.align		4
        /*000c*/ 	.word	0xfffffffe
	.align		4
        /*0010*/ 	.word	0x00000000
	.align		4
        /*0014*/ 	.word	0xfffffffd
	.align		4
        /*0018*/ 	.word	0x00000000
	.align		4
        /*001c*/ 	.word	0xfffffffc


//--------------------- .text._Z4reluPKfPfmm      --------------------------
	.section	.text._Z4reluPKfPfmm,"ax",@progbits
	.align	128
        .global         _Z4reluPKfPfmm
        .type           _Z4reluPKfPfmm,@function
        .size           _Z4reluPKfPfmm,(.L_x_1 - _Z4reluPKfPfmm)
        .other          _Z4reluPKfPfmm,@"STO_CUDA_ENTRY STV_DEFAULT"
_Z4reluPKfPfmm:
.text._Z4reluPKfPfmm:
[----:B------:R-:W-:Y:S01]  /*0000*/  LDC R1, c[0x0][0x37c] ;  /* 0x0000df00ff017b82 */ /* 0x000fe20000000800 */
[----:B------:R-:W0:Y:S01]  /*0010*/  S2R R0, SR_TID.X ;  /* 0x0000000000007919 */ /* 0x000e220000002100 */
[----:B------:R-:W1:Y:S06]  /*0020*/  LDCU.128 UR8, c[0x0][0x390] ;  /* 0x00007200ff0877ac */ /* 0x000e6c0008000c00 */
[----:B------:R-:W0:Y:S08]  /*0030*/  S2UR UR7, SR_CTAID.X ;  /* 0x00000000000779c3 */ /* 0x000e300000002500 */
[----:B------:R-:W0:Y:S01]  /*0040*/  LDC R3, c[0x0][0x360] ;  /* 0x0000d800ff037b82 */ /* 0x000e220000000800 */
[----:B-1----:R-:W-:-:S02]  /*0050*/  UIMAD UR6, UR11, UR8, URZ ;  /* 0x000000080b0672a4 */ /* 0x002fc4000f8e02ff */
[----:B------:R-:W-:Y:S02]  /*0060*/  UIMAD.WIDE.U32 UR4, UR10, UR8, URZ ;  /* 0x000000080a0472a5 */ /* 0x000fe4000f8e00ff */
[----:B------:R-:W-:-:S04]  /*0070*/  UIMAD UR6, UR10, UR9, UR6 ;  /* 0x000000090a0672a4 */ /* 0x000fc8000f8e0206 */
[----:B------:R-:W-:-:S06]  /*0080*/  UIADD3 UR5, UPT, UPT, UR5, UR6, URZ ;  /* 0x0000000605057290 */ /* 0x000fcc000fffe0ff */
[----:B------:R-:W-:Y:S02]  /*0090*/  IMAD.U32 R2, RZ, RZ, UR5 ;  /* 0x00000005ff027e24 */ /* 0x000fe4000f8e00ff */
[----:B0-----:R-:W-:-:S05]  /*00a0*/  IMAD R0, R3, UR7, R0 ;  /* 0x0000000703007c24 */ /* 0x001fca000f8e0200 */
[----:B------:R-:W-:Y:S02]  /*00b0*/  ISETP.LT.U32.AND P0, PT, R0, UR4, PT ;  /* 0x0000000400007c0c */ /* 0x000fe4000bf01070 */
[----:B------:R-:W-:-:S04]  /*00c0*/  SHF.R.S32.HI R3, RZ, 0x1f, R0 ;  /* 0x0000001fff037819 */ /* 0x000fc80000011400 */
[----:B------:R-:W-:-:S13]  /*00d0*/  ISETP.GT.U32.AND.EX P0, PT, R2, R3, PT, P0 ;  /* 0x000000030200720c */ /* 0x000fda0003f04100 */
[----:B------:R-:W-:Y:S05]  /*00e0*/  @!P0 EXIT ;  /* 0x000000000000894d */ /* 0x000fea0003800000 */
[----:B------:R-:W0:Y:S01]  /*00f0*/  LDCU.128 UR8, c[0x0][0x380] ;  /* 0x00007000ff0877ac */ /* 0x000e220008000c00 */
[C---:B------:R-:W-:Y:S01]  /*0100*/  IMAD.SHL.U32 R4, R0.reuse, 0x4, RZ ;  /* 0x0000000400047824 */ /* 0x040fe200078e00ff */
[----:B------:R-:W-:Y:S01]  /*0110*/  SHF.L.U64.HI R0, R0, 0x2, R3 ;  /* 0x0000000200007819 */ /* 0x000fe20000010203 */
[----:B------:R-:W1:Y:S03]  /*0120*/  LDCU.64 UR4, c[0x0][0x358] ;  /* 0x00006b00ff0477ac */ /* 0x000e660008000a00 */
[----:B0-----:R-:W-:-:S04]  /*0130*/  IADD3 R2, P0, PT, R4, UR8, RZ ;  /* 0x0000000804027c10 */ /* 0x001fc8000ff1e0ff */
[----:B------:R-:W-:-:S05]  /*0140*/  IADD3.X R3, PT, PT, R0, UR9, RZ, P0, !PT ;  /* 0x0000000900037c10 */ /* 0x000fca00087fe4ff */
[----:B-1----:R-:W2:Y:S01]  /*0150*/  LDG.E R2, desc[UR4][R2.64] ;  /* 0x0000000402027981 */ /* 0x002ea2000c1e1900 */
[----:B------:R-:W-:-:S04]  /*0160*/  IADD3 R4, P0, PT, R4, UR10, RZ ;  /* 0x0000000a04047c10 */ /* 0x000fc8000ff1e0ff */
[----:B------:R-:W-:Y:S02]  /*0170*/  IADD3.X R5, PT, PT, R0, UR11, RZ, P0, !PT ;  /* 0x0000000b00057c10 */ /* 0x000fe400087fe4ff */
[----:B--2---:R-:W-:-:S05]  /*0180*/  FMNMX R7, RZ, R2, !PT ;  /* 0x00000002ff077209 */ /* 0x004fca0007800000 */
[----:B------:R-:W-:Y:S01]  /*0190*/  STG.E desc[UR4][R4.64], R7 ;  /* 0x0000000704007986 */ /* 0x000fe2000c101904 */
[----:B------:R-:W-:Y:S05]  /*01a0*/  EXIT ;  /* 0x000000000000794d */ /* 0x000fea0003800000 */
.L_x_0:
[----:B------:R-:W-:-:S00]  /*01b0*/  BRA `(.L_x_0) ;  /* 0xfffffffc00fc7947 */ /* 0x000fc0000383ffff */
[----:B------:R-:W-:-:S00]  /*01c0*/  NOP ;  /* 0x0000000000007918 */ /* 0x000fc00000000000 */
        /* <DEDUP_REMOVED lines=11> */
.L_x_1:


//--------------------- .nv.shared.reserved.0     --------------------------
	.section	.nv.shared.reserved.0,"aw",@nobits
	.weak		__nv_reservedSMEM_offset_0_alias
	.size		__nv_reservedSMEM_offset_0_alias, 0, 64
	.other		__nv_reservedSMEM_offset_0_alias,@"STO_CUDA_RESERVED_SHARED STV_DEFAULT"
__nv_reservedSMEM_offset_0_alias:
	.zero		0
	.zero		64


//--------------------- .nv.constant0._Z4reluPKfPfmm --------------------------
	.section	.nv.constant0._Z4reluPKfPfmm,"a",@progbits
	.sectionflags	@""
	.align	4
.nv.constant0._Z4reluPKfPfmm:
	.zero		928


//--------------------- SYMBOLS --------------------------

	.type		.nv.reservedSmem.offset0,@object
	.size		.nv.reservedSmem.offset0,0x4
